//
// Generated by NVIDIA NVVM Compiler
//
// Compiler Build ID: CL-36424714
// Cuda compilation tools, release 13.0, V13.0.88
// Based on NVVM 20.0.0
//

.version 9.0
.target sm_100
.address_size 64

	// .globl	_Z7computefifffffffffffffffff
.extern .func  (.param .b32 func_retval0) vprintf
(
	.param .b64 vprintf_param_0,
	.param .b64 vprintf_param_1
)
;
.global .align 1 .b8 $str[7] = {37, 46, 49, 55, 103, 10};

.visible .entry _Z7computefifffffffffffffffff(
	.param .f32 _Z7computefifffffffffffffffff_param_0,
	.param .u32 _Z7computefifffffffffffffffff_param_1,
	.param .f32 _Z7computefifffffffffffffffff_param_2,
	.param .f32 _Z7computefifffffffffffffffff_param_3,
	.param .f32 _Z7computefifffffffffffffffff_param_4,
	.param .f32 _Z7computefifffffffffffffffff_param_5,
	.param .f32 _Z7computefifffffffffffffffff_param_6,
	.param .f32 _Z7computefifffffffffffffffff_param_7,
	.param .f32 _Z7computefifffffffffffffffff_param_8,
	.param .f32 _Z7computefifffffffffffffffff_param_9,
	.param .f32 _Z7computefifffffffffffffffff_param_10,
	.param .f32 _Z7computefifffffffffffffffff_param_11,
	.param .f32 _Z7computefifffffffffffffffff_param_12,
	.param .f32 _Z7computefifffffffffffffffff_param_13,
	.param .f32 _Z7computefifffffffffffffffff_param_14,
	.param .f32 _Z7computefifffffffffffffffff_param_15,
	.param .f32 _Z7computefifffffffffffffffff_param_16,
	.param .f32 _Z7computefifffffffffffffffff_param_17,
	.param .f32 _Z7computefifffffffffffffffff_param_18
)
{
	.local .align 8 .b8 	__local_depot0[8];
	.reg .b64 	%SP;
	.reg .b64 	%SPL;
	.reg .pred 	%p<17>;
	.reg .b32 	%r<14>;
	.reg .b32 	%f<42>;
	.reg .b64 	%rd<5>;
	.reg .b64 	%fd<2>;

	mov.u64 	%SPL, __local_depot0;
	cvta.local.u64 	%SP, %SPL;
	ld.param.f32 	%f41, [_Z7computefifffffffffffffffff_param_0];
	ld.param.u32 	%r8, [_Z7computefifffffffffffffffff_param_1];
	ld.param.f32 	%f12, [_Z7computefifffffffffffffffff_param_2];
	ld.param.f32 	%f13, [_Z7computefifffffffffffffffff_param_3];
	ld.param.f32 	%f14, [_Z7computefifffffffffffffffff_param_4];
	ld.param.f32 	%f15, [_Z7computefifffffffffffffffff_param_5];
	ld.param.f32 	%f16, [_Z7computefifffffffffffffffff_param_10];
	ld.param.f32 	%f17, [_Z7computefifffffffffffffffff_param_11];
	ld.param.f32 	%f18, [_Z7computefifffffffffffffffff_param_17];
	ld.param.f32 	%f19, [_Z7computefifffffffffffffffff_param_18];
	setp.lt.s32 	%p1, %r8, 1;
	@%p1 bra 	$L__BB0_7;
	add.f32 	%f21, %f13, 0f040FC71E;
	div.rn.f32 	%f22, %f12, %f21;
	mov.f32 	%f23, 0fFBB6A7BB;
	sub.f32 	%f1, %f23, %f22;
	sub.f32 	%f24, %f14, %f15;
	add.f32 	%f2, %f24, 0f03CBDCF8;
	add.f32 	%f25, %f17, 0f3F800000;
	setp.eq.f32 	%p2, %f16, %f25;
	add.f32 	%f26, %f18, %f19;
	add.f32 	%f27, %f26, 0f0248A85F;
	add.f32 	%f28, %f27, 0f00000000;
	selp.f32 	%f3, %f28, %f16, %p2;
	and.b32  	%r1, %r8, 3;
	setp.lt.u32 	%p3, %r8, 4;
	@%p3 bra 	$L__BB0_4;
	and.b32  	%r9, %r8, 2147483644;
	neg.s32 	%r12, %r9;
$L__BB0_3:
	setp.ge.f32 	%p4, %f41, %f1;
	setp.gt.f32 	%p5, %f41, %f2;
	selp.f32 	%f29, %f3, %f41, %p5;
	selp.f32 	%f30, %f29, %f41, %p4;
	setp.ge.f32 	%p6, %f30, %f1;
	setp.gt.f32 	%p7, %f30, %f2;
	selp.f32 	%f31, %f3, %f30, %p7;
	selp.f32 	%f32, %f31, %f30, %p6;
	setp.ge.f32 	%p8, %f32, %f1;
	setp.gt.f32 	%p9, %f32, %f2;
	selp.f32 	%f33, %f3, %f32, %p9;
	selp.f32 	%f34, %f33, %f32, %p8;
	setp.ge.f32 	%p10, %f34, %f1;
	setp.gt.f32 	%p11, %f34, %f2;
	selp.f32 	%f35, %f3, %f34, %p11;
	selp.f32 	%f41, %f35, %f34, %p10;
	add.s32 	%r12, %r12, 4;
	setp.ne.s32 	%p12, %r12, 0;
	@%p12 bra 	$L__BB0_3;
$L__BB0_4:
	setp.eq.s32 	%p13, %r1, 0;
	@%p13 bra 	$L__BB0_7;
	neg.s32 	%r13, %r1;
$L__BB0_6:
	.pragma "nounroll";
	setp.ge.f32 	%p14, %f41, %f1;
	setp.gt.f32 	%p15, %f41, %f2;
	selp.f32 	%f36, %f3, %f41, %p15;
	selp.f32 	%f41, %f36, %f41, %p14;
	add.s32 	%r13, %r13, 1;
	setp.ne.s32 	%p16, %r13, 0;
	@%p16 bra 	$L__BB0_6;
$L__BB0_7:
	add.u64 	%rd1, %SP, 0;
	add.u64 	%rd2, %SPL, 0;
	cvt.f64.f32 	%fd1, %f41;
	st.local.f64 	[%rd2], %fd1;
	mov.u64 	%rd3, $str;
	cvta.global.u64 	%rd4, %rd3;
	{ // callseq 0, 0
	.param .b64 param0;
	st.param.b64 	[param0], %rd4;
	.param .b64 param1;
	st.param.b64 	[param1], %rd1;
	.param .b32 retval0;
	call.uni (retval0), 
	vprintf, 
	(
	param0, 
	param1
	);
	ld.param.b32 	%r10, [retval0];
	} // callseq 0
	ret;

}


// ===== COMPILED SASS (sm_100) =====

	.target	sm_100

	.elftype	@"ET_EXEC"


//--------------------- .note.nv.tkinfo           --------------------------
	.section	.note.nv.tkinfo,"",@"SHT_NOTE"
	.sectionflags	@"SHF_NOTE_NV_TKINFO"
	.tkinfo
        /*0018*/ 	.word	0x00000002
        /*0030*/ 	.string	""
        /*0030*/ 	.string	"ptxas"
        /*0030*/ 	.string	"Cuda compilation tools, release 13.0, V13.0.88"
        /*0030*/ 	.string	"Build cuda_13.0.r13.0/compiler.36424714_0"
        /*0030*/ 	.string	"-arch sm_100 -m 64 "



//--------------------- .note.nv.cuinfo           --------------------------
	.section	.note.nv.cuinfo,"",@"SHT_NOTE"
	.sectionflags	@"SHF_NOTE_NV_CUINFO"
        /*0018*/ 	.short	0x0002
        /*001a*/ 	.short	0x0064
        /*001c*/ 	.short	0x0082
	.zero		2


//--------------------- .nv.info                  --------------------------
	.section	.nv.info,"",@"SHT_CUDA_INFO"
	.align	4


	//----- nvinfo : EIATTR_REGCOUNT
	.align		4
        /*0000*/ 	.byte	0x04, 0x2f
        /*0002*/ 	.short	(.L_2 - .L_1)
	.align		4
.L_1:
        /*0004*/ 	.word	index@(_Z7computefifffffffffffffffff)
        /*0008*/ 	.word	0x00000018


	//----- nvinfo : EIATTR_FRAME_SIZE
	.align		4
.L_2:
        /*000c*/ 	.byte	0x04, 0x11
        /*000e*/ 	.short	(.L_4 - .L_3)
	.align		4
.L_3:
        /*0010*/ 	.word	index@($__internal_0_$__cuda_sm3x_div_rn_noftz_f32_slowpath)
        /*0014*/ 	.word	0x00000008


	//----- nvinfo : EIATTR_FRAME_SIZE
	.align		4
.L_4:
        /*0018*/ 	.byte	0x04, 0x11
        /*001a*/ 	.short	(.L_6 - .L_5)
	.align		4
.L_5:
        /*001c*/ 	.word	index@(_Z7computefifffffffffffffffff)
        /*0020*/ 	.word	0x00000008


	//----- nvinfo : EIATTR_MIN_STACK_SIZE
	.align		4
.L_6:
        /*0024*/ 	.byte	0x04, 0x12
        /*0026*/ 	.short	(.L_8 - .L_7)
	.align		4
.L_7:
        /*0028*/ 	.word	index@(_Z7computefifffffffffffffffff)
        /*002c*/ 	.word	0x00000008
.L_8:


//--------------------- .nv.compat                --------------------------
	.section	.nv.compat,"",@"SHT_CUDA_COMPAT_INFO"
	.align	4
        /*0000*/ 	.byte	0x02, 0x09, 0x00, 0x00, 0x02, 0x02, 0x01, 0x00, 0x02, 0x05, 0x05, 0x00, 0x03, 0x07, 0x01, 0x01
        /*0010*/ 	.byte	0x02, 0x03, 0x00, 0x00, 0x02, 0x06, 0x01, 0x00, 0x04, 0x0b, 0x08, 0x00, 0x01, 0x00, 0x00, 0x00
        /*0020*/ 	.byte	0x00, 0x00, 0x00, 0x00


//--------------------- .nv.info._Z7computefifffffffffffffffff --------------------------
	.section	.nv.info._Z7computefifffffffffffffffff,"",@"SHT_CUDA_INFO"
	.sectionflags	@""
	.align	4


	//----- nvinfo : EIATTR_CUDA_API_VERSION
	.align		4
        /*0000*/ 	.byte	0x04, 0x37
        /*0002*/ 	.short	(.L_10 - .L_9)
.L_9:
        /*0004*/ 	.word	0x00000082


	//----- nvinfo : EIATTR_KPARAM_INFO
	.align		4
.L_10:
        /*0008*/ 	.byte	0x04, 0x17
        /*000a*/ 	.short	(.L_12 - .L_11)
.L_11:
        /*000c*/ 	.word	0x00000000
        /*0010*/ 	.short	0x0012
        /*0012*/ 	.short	0x0048
        /*0014*/ 	.byte	0x00, 0xf0, 0x11, 0x00


	//----- nvinfo : EIATTR_KPARAM_INFO
	.align		4
.L_12:
        /*0018*/ 	.byte	0x04, 0x17
        /*001a*/ 	.short	(.L_14 - .L_13)
.L_13:
        /*001c*/ 	.word	0x00000000
        /*0020*/ 	.short	0x0011
        /*0022*/ 	.short	0x0044
        /*0024*/ 	.byte	0x00, 0xf0, 0x11, 0x00


	//----- nvinfo : EIATTR_KPARAM_INFO
	.align		4
.L_14:
        /*0028*/ 	.byte	0x04, 0x17
        /*002a*/ 	.short	(.L_16 - .L_15)
.L_15:
        /*002c*/ 	.word	0x00000000
        /*0030*/ 	.short	0x0010
        /*0032*/ 	.short	0x0040
        /*0034*/ 	.byte	0x00, 0xf0, 0x11, 0x00


	//----- nvinfo : EIATTR_KPARAM_INFO
	.align		4
.L_16:
        /*0038*/ 	.byte	0x04, 0x17
        /*003a*/ 	.short	(.L_18 - .L_17)
.L_17:
        /*003c*/ 	.word	0x00000000
        /*0040*/ 	.short	0x000f
        /*0042*/ 	.short	0x003c
        /*0044*/ 	.byte	0x00, 0xf0, 0x11, 0x00


	//----- nvinfo : EIATTR_KPARAM_INFO
	.align		4
.L_18:
        /*0048*/ 	.byte	0x04, 0x17
        /*004a*/ 	.short	(.L_20 - .L_19)
.L_19:
        /*004c*/ 	.word	0x00000000
        /*0050*/ 	.short	0x000e
        /*0052*/ 	.short	0x0038
        /*0054*/ 	.byte	0x00, 0xf0, 0x11, 0x00


	//----- nvinfo : EIATTR_KPARAM_INFO
	.align		4
.L_20:
        /*0058*/ 	.byte	0x04, 0x17
        /*005a*/ 	.short	(.L_22 - .L_21)
.L_21:
        /*005c*/ 	.word	0x00000000
        /*0060*/ 	.short	0x000d
        /*0062*/ 	.short	0x0034
        /*0064*/ 	.byte	0x00, 0xf0, 0x11, 0x00


	//----- nvinfo : EIATTR_KPARAM_INFO
	.align		4
.L_22:
        /*0068*/ 	.byte	0x04, 0x17
        /*006a*/ 	.short	(.L_24 - .L_23)
.L_23:
        /*006c*/ 	.word	0x00000000
        /*0070*/ 	.short	0x000c
        /*0072*/ 	.short	0x0030
        /*0074*/ 	.byte	0x00, 0xf0, 0x11, 0x00


	//----- nvinfo : EIATTR_KPARAM_INFO
	.align		4
.L_24:
        /*0078*/ 	.byte	0x04, 0x17
        /*007a*/ 	.short	(.L_26 - .L_25)
.L_25:
        /*007c*/ 	.word	0x00000000
        /*0080*/ 	.short	0x000b
        /*0082*/ 	.short	0x002c
        /*0084*/ 	.byte	0x00, 0xf0, 0x11, 0x00


	//----- nvinfo : EIATTR_KPARAM_INFO
	.align		4
.L_26:
        /*0088*/ 	.byte	0x04, 0x17
        /*008a*/ 	.short	(.L_28 - .L_27)
.L_27:
        /*008c*/ 	.word	0x00000000
        /*0090*/ 	.short	0x000a
        /*0092*/ 	.short	0x0028
        /*0094*/ 	.byte	0x00, 0xf0, 0x11, 0x00


	//----- nvinfo : EIATTR_KPARAM_INFO
	.align		4
.L_28:
        /*0098*/ 	.byte	0x04, 0x17
        /*009a*/ 	.short	(.L_30 - .L_29)
.L_29:
        /*009c*/ 	.word	0x00000000
        /*00a0*/ 	.short	0x0009
        /*00a2*/ 	.short	0x0024
        /*00a4*/ 	.byte	0x00, 0xf0, 0x11, 0x00


	//----- nvinfo : EIATTR_KPARAM_INFO
	.align		4
.L_30:
        /*00a8*/ 	.byte	0x04, 0x17
        /*00aa*/ 	.short	(.L_32 - .L_31)
.L_31:
        /*00ac*/ 	.word	0x00000000
        /*00b0*/ 	.short	0x0008
        /*00b2*/ 	.short	0x0020
        /*00b4*/ 	.byte	0x00, 0xf0, 0x11, 0x00


	//----- nvinfo : EIATTR_KPARAM_INFO
	.align		4
.L_32:
        /*00b8*/ 	.byte	0x04, 0x17
        /*00ba*/ 	.short	(.L_34 - .L_33)
.L_33:
        /*00bc*/ 	.word	0x00000000
        /*00c0*/ 	.short	0x0007
        /*00c2*/ 	.short	0x001c
        /*00c4*/ 	.byte	0x00, 0xf0, 0x11, 0x00


	//----- nvinfo : EIATTR_KPARAM_INFO
	.align		4
.L_34:
        /*00c8*/ 	.byte	0x04, 0x17
        /*00ca*/ 	.short	(.L_36 - .L_35)
.L_35:
        /*00cc*/ 	.word	0x00000000
        /*00d0*/ 	.short	0x0006
        /*00d2*/ 	.short	0x0018
        /*00d4*/ 	.byte	0x00, 0xf0, 0x11, 0x00


	//----- nvinfo : EIATTR_KPARAM_INFO
	.align		4
.L_36:
        /*00d8*/ 	.byte	0x04, 0x17
        /*00da*/ 	.short	(.L_38 - .L_37)
.L_37:
        /*00dc*/ 	.word	0x00000000
        /*00e0*/ 	.short	0x0005
        /*00e2*/ 	.short	0x0014
        /*00e4*/ 	.byte	0x00, 0xf0, 0x11, 0x00


	//----- nvinfo : EIATTR_KPARAM_INFO
	.align		4
.L_38:
        /*00e8*/ 	.byte	0x04, 0x17
        /*00ea*/ 	.short	(.L_40 - .L_39)
.L_39:
        /*00ec*/ 	.word	0x00000000
        /*00f0*/ 	.short	0x0004
        /*00f2*/ 	.short	0x0010
        /*00f4*/ 	.byte	0x00, 0xf0, 0x11, 0x00


	//----- nvinfo : EIATTR_KPARAM_INFO
	.align		4
.L_40:
        /*00f8*/ 	.byte	0x04, 0x17
        /*00fa*/ 	.short	(.L_42 - .L_41)
.L_41:
        /*00fc*/ 	.word	0x00000000
        /*0100*/ 	.short	0x0003
        /*0102*/ 	.short	0x000c
        /*0104*/ 	.byte	0x00, 0xf0, 0x11, 0x00


	//----- nvinfo : EIATTR_KPARAM_INFO
	.align		4
.L_42:
        /*0108*/ 	.byte	0x04, 0x17
        /*010a*/ 	.short	(.L_44 - .L_43)
.L_43:
        /*010c*/ 	.word	0x00000000
        /*0110*/ 	.short	0x0002
        /*0112*/ 	.short	0x0008
        /*0114*/ 	.byte	0x00, 0xf0, 0x11, 0x00


	//----- nvinfo : EIATTR_KPARAM_INFO
	.align		4
.L_44:
        /*0118*/ 	.byte	0x04, 0x17
        /*011a*/ 	.short	(.L_46 - .L_45)
.L_45:
        /*011c*/ 	.word	0x00000000
        /*0120*/ 	.short	0x0001
        /*0122*/ 	.short	0x0004
        /*0124*/ 	.byte	0x00, 0xf0, 0x11, 0x00


	//----- nvinfo : EIATTR_KPARAM_INFO
	.align		4
.L_46:
        /*0128*/ 	.byte	0x04, 0x17
        /*012a*/ 	.short	(.L_48 - .L_47)
.L_47:
        /*012c*/ 	.word	0x00000000
        /*0130*/ 	.short	0x0000
        /*0132*/ 	.short	0x0000
        /*0134*/ 	.byte	0x00, 0xf0, 0x11, 0x00


	//----- nvinfo : EIATTR_SPARSE_MMA_MASK
	.align		4
.L_48:
        /*0138*/ 	.byte	0x03, 0x50
        /*013a*/ 	.short	0x0000


	//----- nvinfo : EIATTR_MAXREG_COUNT
	.align		4
        /*013c*/ 	.byte	0x03, 0x1b
        /*013e*/ 	.short	0x00ff


	//----- nvinfo : EIATTR_EXTERNS
	.align		4
        /*0140*/ 	.byte	0x04, 0x0f
        /*0142*/ 	.short	(.L_50 - .L_49)


	//   ....[0]....
	.align		4
.L_49:
        /*0144*/ 	.word	index@(vprintf)


	//----- nvinfo : EIATTR_MERCURY_ISA_VERSION
	.align		4
.L_50:
        /*0148*/ 	.byte	0x03, 0x5f
        /*014a*/ 	.short	0x0101


	//----- nvinfo : EIATTR_VRC_CTA_INIT_COUNT
	.align		4
        /*014c*/ 	.byte	0x02, 0x4a
	.zero		1
	.zero		1


	//----- nvinfo : EIATTR_SYSCALL_OFFSETS
	.align		4
        /*0150*/ 	.byte	0x04, 0x46
        /*0152*/ 	.short	(.L_52 - .L_51)


	//   ....[0]....
.L_51:
        /*0154*/ 	.word	0x00000a30


	//----- nvinfo : EIATTR_EXIT_INSTR_OFFSETS
	.align		4
.L_52:
        /*0158*/ 	.byte	0x04, 0x1c
        /*015a*/ 	.short	(.L_54 - .L_53)


	//   ....[0]....
.L_53:
        /*015c*/ 	.word	0x00000a40


	//----- nvinfo : EIATTR_CRS_STACK_SIZE
	.align		4
.L_54:
        /*0160*/ 	.byte	0x04, 0x1e
        /*0162*/ 	.short	(.L_56 - .L_55)
.L_55:
        /*0164*/ 	.word	0x00000000


	//----- nvinfo : EIATTR_CBANK_PARAM_SIZE
	.align		4
.L_56:
        /*0168*/ 	.byte	0x03, 0x19
        /*016a*/ 	.short	0x004c


	//----- nvinfo : EIATTR_PARAM_CBANK
	.align		4
        /*016c*/ 	.byte	0x04, 0x0a
        /*016e*/ 	.short	(.L_58 - .L_57)
	.align		4
.L_57:
        /*0170*/ 	.word	index@(.nv.constant0._Z7computefifffffffffffffffff)
        /*0174*/ 	.short	0x0380
        /*0176*/ 	.short	0x004c


	//----- nvinfo : EIATTR_SW_WAR
	.align		4
.L_58:
        /*0178*/ 	.byte	0x04, 0x36
        /*017a*/ 	.short	(.L_60 - .L_59)
.L_59:
        /*017c*/ 	.word	0x00000008
.L_60:


//--------------------- .nv.callgraph             --------------------------
	.section	.nv.callgraph,"",@"SHT_CUDA_CALLGRAPH"
	.align	4
	.sectionentsize	8
	.align		4
        /*0000*/ 	.word	0x00000000
	.align		4
        /*0004*/ 	.word	0xffffffff
	.align		4
        /*0008*/ 	.word	index@(_Z7computefifffffffffffffffff)
	.align		4
        /*000c*/ 	.word	index@(vprintf)
	.align		4
        /*0010*/ 	.word	0x00000000
	.align		4
        /*0014*/ 	.word	0xfffffffe
	.align		4
        /*0018*/ 	.word	0x00000000
	.align		4
        /*001c*/ 	.word	0xfffffffd
	.align		4
        /*0020*/ 	.word	0x00000000
	.align		4
        /*0024*/ 	.word	0xfffffffc


//--------------------- .nv.constant4             --------------------------
	.section	.nv.constant4,"a",@progbits
	.align	8
	.align		8
.nv.constant4:
        /*0000*/ 	.dword	vprintf
	.align		8
        /*0008*/ 	.dword	$str


//--------------------- .text._Z7computefifffffffffffffffff --------------------------
	.section	.text._Z7computefifffffffffffffffff,"ax",@progbits
	.align	128
        .global         _Z7computefifffffffffffffffff
        .type           _Z7computefifffffffffffffffff,@function
        .size           _Z7computefifffffffffffffffff,(.L_x_18 - _Z7computefifffffffffffffffff)
        .other          _Z7computefifffffffffffffffff,@"STO_CUDA_ENTRY STV_DEFAULT"
_Z7computefifffffffffffffffff:
.text._Z7computefifffffffffffffffff:
[----:B------:R-:W0:Y:S01]  /*0000*/  LDC R1, c[0x0][0x37c] ;  /* 0x0000df00ff017b82 */ /* 0x000e220000000800 */
[----:B------:R-:W1:Y:S01]  /*0010*/  LDCU UR6, c[0x0][0x384] ;  /* 0x00007080ff0677ac */ /* 0x000e620008000800 */
[----:B0-----:R-:W-:Y:S01]  /*0020*/  VIADD R1, R1, 0xfffffff8 ;  /* 0xfffffff801017836 */ /* 0x001fe20000000000 */
[----:B------:R-:W0:Y:S01]  /*0030*/  LDCU UR4, c[0x0][0x2f8] ;  /* 0x00005f00ff0477ac */ /* 0x000e220008000800 */
[----:B------:R-:W2:Y:S01]  /*0040*/  LDCU UR7, c[0x0][0x380] ;  /* 0x00007000ff0777ac */ /* 0x000ea20008000800 */
[----:B------:R-:W3:Y:S01]  /*0050*/  LDCU UR5, c[0x0][0x2fc] ;  /* 0x00005f80ff0577ac */ /* 0x000ee20008000800 */
[----:B-1----:R-:W-:Y:S01]  /*0060*/  UISETP.GE.AND UP0, UPT, UR6, 0x1, UPT ;  /* 0x000000010600788c */ /* 0x002fe2000bf06270 */
[----:B0-----:R-:W-:Y:S01]  /*0070*/  IADD3 R6, P0, PT, R1, UR4, RZ ;  /* 0x0000000401067c10 */ /* 0x001fe2000ff1e0ff */
[----:B--2---:R-:W-:-:S04]  /*0080*/  IMAD.U32 R3, RZ, RZ, UR7 ;  /* 0x00000007ff037e24 */ /* 0x004fc8000f8e00ff */
[----:B---3--:R-:W-:-:S03]  /*0090*/  IMAD.X R7, RZ, RZ, UR5, P0 ;  /* 0x00000005ff077e24 */ /* 0x008fc600080e06ff */
[----:B------:R-:W-:Y:S05]  /*00a0*/  BRA.U !UP0, `(.L_x_0) ;  /* 0x0000000908407547 */ /* 0x000fea000b800000 */
[----:B------:R-:W0:Y:S02]  /*00b0*/  LDC.64 R4, c[0x0][0x388] ;  /* 0x0000e200ff047b82 */ /* 0x000e240000000a00 */
[----:B0-----:R-:W-:-:S04]  /*00c0*/  FADD R0, R5, 1.6900999345296942692e-36 ;  /* 0x040fc71e05007421 */ /* 0x001fc80000000000 */
[----:B------:R-:W0:Y:S08]  /*00d0*/  MUFU.RCP R5, R0 ;  /* 0x0000000000057308 */ /* 0x000e300000001000 */
[----:B------:R-:W1:Y:S01]  /*00e0*/  FCHK P0, R4, R0 ;  /* 0x0000000004007302 */ /* 0x000e620000000000 */
[----:B0-----:R-:W-:-:S04]  /*00f0*/  FFMA R2, -R0, R5, 1 ;  /* 0x3f80000000027423 */ /* 0x001fc80000000105 */
[----:B------:R-:W-:-:S04]  /*0100*/  FFMA R5, R5, R2, R5 ;  /* 0x0000000205057223 */ /* 0x000fc80000000005 */
[----:B------:R-:W-:-:S04]  /*0110*/  FFMA R9, R5, R4, RZ ;  /* 0x0000000405097223 */ /* 0x000fc800000000ff */
[----:B------:R-:W-:-:S04]  /*0120*/  FFMA R2, -R0, R9, R4 ;  /* 0x0000000900027223 */ /* 0x000fc80000000104 */
[----:B------:R-:W-:Y:S01]  /*0130*/  FFMA R2, R5, R2, R9 ;  /* 0x0000000205027223 */ /* 0x000fe20000000009 */
[----:B-1----:R-:W-:Y:S06]  /*0140*/  @!P0 BRA `(.L_x_1) ;  /* 0x00000000000c8947 */ /* 0x002fec0003800000 */
[----:B------:R-:W-:-:S07]  /*0150*/  MOV R2, 0x170 ;  /* 0x0000017000027802 */ /* 0x000fce0000000f00 */
[----:B------:R-:W-:Y:S05]  /*0160*/  CALL.REL.NOINC `($__internal_0_$__cuda_sm3x_div_rn_noftz_f32_slowpath) ;  /* 0x0000000800387944 */ /* 0x000fea0003c00000 */
[----:B------:R-:W-:-:S07]  /*0170*/  IMAD.MOV.U32 R2, RZ, RZ, R0 ;  /* 0x000000ffff027224 */ /* 0x000fce00078e0000 */
.L_x_1:
[----:B------:R-:W0:Y:S01]  /*0180*/  LDC.64 R4, c[0x0][0x3a8] ;  /* 0x0000ea00ff047b82 */ /* 0x000e220000000a00 */
[----:B------:R-:W1:Y:S01]  /*0190*/  LDCU UR5, c[0x0][0x384] ;  /* 0x00007080ff0577ac */ /* 0x000e620008000800 */
[----:B------:R-:W-:Y:S01]  /*01a0*/  FADD R2, -R2, -1.89680001264707724957e+36 ;  /* 0xfbb6a7bb02027421 */ /* 0x000fe20000000100 */
[----:B------:R-:W2:Y:S05]  /*01b0*/  LDCU UR4, c[0x0][0x3c4] ;  /* 0x00007880ff0477ac */ /* 0x000eaa0008000800 */
[----:B------:R-:W2:Y:S08]  /*01c0*/  LDC R0, c[0x0][0x3c8] ;  /* 0x0000f200ff007b82 */ /* 0x000eb00000000800 */
[----:B------:R-:W3:Y:S01]  /*01d0*/  LDC.64 R8, c[0x0][0x390] ;  /* 0x0000e400ff087b82 */ /* 0x000ee20000000a00 */
[----:B-1----:R-:W-:Y:S01]  /*01e0*/  UISETP.GE.U32.AND UP0, UPT, UR5, 0x4, UPT ;  /* 0x000000040500788c */ /* 0x002fe2000bf06070 */
[----:B0-----:R-:W-:-:S05]  /*01f0*/  FADD R5, R5, 1 ;  /* 0x3f80000005057421 */ /* 0x001fca0000000000 */
[----:B------:R-:W-:Y:S01]  /*0200*/  FSETP.NEU.AND P0, PT, R5, R4, PT ;  /* 0x000000040500720b */ /* 0x000fe20003f0d000 */
[----:B--2---:R-:W-:Y:S01]  /*0210*/  FADD R0, R0, UR4 ;  /* 0x0000000400007e21 */ /* 0x004fe20008000000 */
[----:B------:R-:W-:-:S03]  /*0220*/  ULOP3.LUT UR4, UR5, 0x3, URZ, 0xc0, !UPT ;  /* 0x0000000305047892 */ /* 0x000fc6000f8ec0ff */
[----:B------:R-:W-:Y:S01]  /*0230*/  FADD R5, R0, 1.4741999519444827922e-37 ;  /* 0x0248a85f00057421 */ /* 0x000fe20000000000 */
[----:B---3--:R-:W-:-:S07]  /*0240*/  FADD R0, R8, -R9 ;  /* 0x8000000908007221 */ /* 0x008fce0000000000 */
[----:B------:R-:W-:Y:S01]  /*0250*/  @!P0 FADD R4, RZ, R5 ;  /* 0x00000005ff048221 */ /* 0x000fe20000000000 */
[----:B------:R-:W-:Y:S01]  /*0260*/  FADD R0, R0, 1.1981999597825371007e-36 ;  /* 0x03cbdcf800007421 */ /* 0x000fe20000000000 */
[----:B------:R-:W-:Y:S06]  /*0270*/  BRA.U !UP0, `(.L_x_2) ;  /* 0x0000000508a87547 */ /* 0x000fec000b800000 */
[----:B------:R-:W-:-:S04]  /*0280*/  ULOP3.LUT UR5, UR5, 0x7ffffffc, URZ, 0xc0, !UPT ;  /* 0x7ffffffc05057892 */ /* 0x000fc8000f8ec0ff */
[----:B------:R-:W-:-:S04]  /*0290*/  UIADD3 UR5, UPT, UPT, -UR5, URZ, URZ ;  /* 0x000000ff05057290 */ /* 0x000fc8000fffe1ff */
[----:B------:R-:W-:-:S09]  /*02a0*/  UISETP.GE.AND UP0, UPT, UR5, URZ, UPT ;  /* 0x000000ff0500728c */ /* 0x000fd2000bf06270 */
[----:B------:R-:W-:Y:S05]  /*02b0*/  BRA.U UP0, `(.L_x_3) ;  /* 0x00000005005c7547 */ /* 0x000fea000b800000 */
[----:B------:R-:W-:Y:S02]  /*02c0*/  UIADD3 UR6, UPT, UPT, -UR5, URZ, URZ ;  /* 0x000000ff05067290 */ /* 0x000fe4000fffe1ff */
[----:B------:R-:W-:Y:S02]  /*02d0*/  UPLOP3.LUT UP0, UPT, UPT, UPT, UPT, 0x80, 0x8 ;  /* 0x000000000008789c */ /* 0x000fe40003f0f070 */
[----:B------:R-:W-:-:S09]  /*02e0*/  UISETP.GT.AND UP1, UPT, UR6, 0xc, UPT ;  /* 0x0000000c0600788c */ /* 0x000fd2000bf24270 */
[----:B------:R-:W-:Y:S05]  /*02f0*/  BRA.U !UP1, `(.L_x_4) ;  /* 0x0000000109d07547 */ /* 0x000fea000b800000 */
[----:B------:R-:W-:-:S11]  /*0300*/  UPLOP3.LUT UP0, UPT, UPT, UPT, UPT, 0x40, 0x4 ;  /* 0x000000000004789c */ /* 0x000fd60003f0e870 */
.L_x_5:
[C---:B------:R-:W-:Y:S01]  /*0310*/  FSETP.GE.AND P0, PT, R3.reuse, R2, PT ;  /* 0x000000020300720b */ /* 0x040fe20003f06000 */
[----:B------:R-:W-:Y:S01]  /*0320*/  UIADD3 UR5, UPT, UPT, UR5, 0x10, URZ ;  /* 0x0000001005057890 */ /* 0x000fe2000fffe0ff */
[----:B------:R-:W-:-:S03]  /*0330*/  FSETP.GT.AND P1, PT, R3, R0, PT ;  /* 0x000000000300720b */ /* 0x000fc60003f24000 */
[----:B------:R-:W-:-:S08]  /*0340*/  UISETP.GE.AND UP1, UPT, UR5, -0xc, UPT ;  /* 0xfffffff40500788c */ /* 0x000fd0000bf26270 */
[----:B------:R-:W-:-:S04]  /*0350*/  @P0 FSEL R3, R4, R3, P1 ;  /* 0x0000000304030208 */ /* 0x000fc80000800000 */
[C---:B------:R-:W-:Y:S02]  /*0360*/  FSETP.GE.AND P0, PT, R3.reuse, R2, PT ;  /* 0x000000020300720b */ /* 0x040fe40003f06000 */
[----:B------:R-:W-:-:S11]  /*0370*/  FSETP.GT.AND P1, PT, R3, R0, PT ;  /* 0x000000000300720b */ /* 0x000fd60003f24000 */
        /* <DEDUP_REMOVED lines=42> */
[----:B------:R-:W-:Y:S01]  /*0620*/  @P0 FSEL R3, R4, R3, P1 ;  /* 0x0000000304030208 */ /* 0x000fe20000800000 */
[----:B------:R-:W-:Y:S06]  /*0630*/  BRA.U !UP1, `(.L_x_5) ;  /* 0xfffffffd09347547 */ /* 0x000fec000b83ffff */
.L_x_4:
[----:B------:R-:W-:-:S04]  /*0640*/  UIADD3 UR6, UPT, UPT, -UR5, URZ, URZ ;  /* 0x000000ff05067290 */ /* 0x000fc8000fffe1ff */
[----:B------:R-:W-:-:S09]  /*0650*/  UISETP.GT.AND UP1, UPT, UR6, 0x4, UPT ;  /* 0x000000040600788c */ /* 0x000fd2000bf24270 */
[----:B------:R-:W-:Y:S05]  /*0660*/  BRA.U !UP1, `(.L_x_6) ;  /* 0x0000000109687547 */ /* 0x000fea000b800000 */
[C---:B------:R-:W-:Y:S01]  /*0670*/  FSETP.GE.AND P0, PT, R3.reuse, R2, PT ;  /* 0x000000020300720b */ /* 0x040fe20003f06000 */
[----:B------:R-:W-:Y:S01]  /*0680*/  UIADD3 UR5, UPT, UPT, UR5, 0x8, URZ ;  /* 0x0000000805057890 */ /* 0x000fe2000fffe0ff */
[----:B------:R-:W-:Y:S01]  /*0690*/  FSETP.GT.AND P1, PT, R3, R0, PT ;  /* 0x000000000300720b */ /* 0x000fe20003f24000 */
[----:B------:R-:W-:-:S10]  /*06a0*/  UPLOP3.LUT UP0, UPT, UPT, UPT, UPT, 0x40, 0x4 ;  /* 0x000000000004789c */ /* 0x000fd40003f0e870 */
        /* <DEDUP_REMOVED lines=21> */
[----:B------:R-:W-:-:S07]  /*0800*/  @P0 FSEL R3, R4, R3, P1 ;  /* 0x0000000304030208 */ /* 0x000fce0000800000 */
.L_x_6:
[----:B------:R-:W-:-:S09]  /*0810*/  UISETP.NE.OR UP0, UPT, UR5, URZ, UP0 ;  /* 0x000000ff0500728c */ /* 0x000fd20008705670 */
[----:B------:R-:W-:Y:S05]  /*0820*/  BRA.U !UP0, `(.L_x_2) ;  /* 0x00000001083c7547 */ /* 0x000fea000b800000 */
.L_x_3:
[C---:B------:R-:W-:Y:S01]  /*0830*/  FSETP.GE.AND P0, PT, R3.reuse, R2, PT ;  /* 0x000000020300720b */ /* 0x040fe20003f06000 */
[----:B------:R-:W-:Y:S01]  /*0840*/  UIADD3 UR5, UPT, UPT, UR5, 0x4, URZ ;  /* 0x0000000405057890 */ /* 0x000fe2000fffe0ff */
[----:B------:R-:W-:-:S03]  /*0850*/  FSETP.GT.AND P1, PT, R3, R0, PT ;  /* 0x000000000300720b */ /* 0x000fc60003f24000 */
[----:B------:R-:W-:-:S08]  /*0860*/  UISETP.NE.AND UP0, UPT, UR5, URZ, UPT ;  /* 0x000000ff0500728c */ /* 0x000fd0000bf05270 */
        /* <DEDUP_REMOVED lines=10> */
[----:B------:R-:W-:Y:S06]  /*0910*/  BRA.U UP0, `(.L_x_3) ;  /* 0xfffffffd00c47547 */ /* 0x000fec000b83ffff */
.L_x_2:
[----:B------:R-:W-:-:S09]  /*0920*/  UISETP.NE.AND UP0, UPT, UR4, URZ, UPT ;  /* 0x000000ff0400728c */ /* 0x000fd2000bf05270 */
[----:B------:R-:W-:Y:S05]  /*0930*/  BRA.U !UP0, `(.L_x_0) ;  /* 0x00000001081c7547 */ /* 0x000fea000b800000 */
[----:B------:R-:W-:-:S12]  /*0940*/  UIADD3 UR4, UPT, UPT, -UR4, URZ, URZ ;  /* 0x000000ff04047290 */ /* 0x000fd8000fffe1ff */
.L_x_7:
[----:B------:R-:W-:Y:S01]  /*0950*/  UIADD3 UR4, UPT, UPT, UR4, 0x1, URZ ;  /* 0x0000000104047890 */ /* 0x000fe2000fffe0ff */
[C---:B------:R-:W-:Y:S02]  /*0960*/  FSETP.GE.AND P0, PT, R3.reuse, R2, PT ;  /* 0x000000020300720b */ /* 0x040fe40003f06000 */
[----:B------:R-:W-:Y:S01]  /*0970*/  FSETP.GT.AND P1, PT, R3, R0, PT ;  /* 0x000000000300720b */ /* 0x000fe20003f24000 */
[----:B------:R-:W-:-:S10]  /*0980*/  UISETP.NE.AND UP0, UPT, UR4, URZ, UPT ;  /* 0x000000ff0400728c */ /* 0x000fd4000bf05270 */
[----:B------:R-:W-:Y:S01]  /*0990*/  @P0 FSEL R3, R4, R3, P1 ;  /* 0x0000000304030208 */ /* 0x000fe20000800000 */
[----:B------:R-:W-:Y:S06]  /*09a0*/  BRA.U UP0, `(.L_x_7) ;  /* 0xfffffffd00e87547 */ /* 0x000fec000b83ffff */
.L_x_0:
[----:B------:R-:W0:Y:S01]  /*09b0*/  F2F.F64.F32 R2, R3 ;  /* 0x0000000300027310 */ /* 0x000e220000201800 */
[----:B------:R-:W-:Y:S01]  /*09c0*/  MOV R0, 0x0 ;  /* 0x0000000000007802 */ /* 0x000fe20000000f00 */
[----:B------:R-:W1:Y:S03]  /*09d0*/  LDCU.64 UR4, c[0x4][0x8] ;  /* 0x01000100ff0477ac */ /* 0x000e660008000a00 */
[----:B------:R2:W3:Y:S01]  /*09e0*/  LDC.64 R8, c[0x4][R0] ;  /* 0x0100000000087b82 */ /* 0x0004e20000000a00 */
[----:B0-----:R2:W-:Y:S01]  /*09f0*/  STL.64 [R1], R2 ;  /* 0x0000000201007387 */ /* 0x0015e20000100a00 */
[----:B-1----:R-:W-:Y:S02]  /*0a00*/  IMAD.U32 R4, RZ, RZ, UR4 ;  /* 0x00000004ff047e24 */ /* 0x002fe4000f8e00ff */
[----:B------:R-:W-:-:S07]  /*0a10*/  IMAD.U32 R5, RZ, RZ, UR5 ;  /* 0x00000005ff057e24 */ /* 0x000fce000f8e00ff */
[----:B------:R-:W-:-:S07]  /*0a20*/  LEPC R20, `(.L_x_8) ;  /* 0x000000001014794e */ /* 0x000fce0000000000 */
[----:B--23--:R-:W-:Y:S05]  /*0a30*/  CALL.ABS.NOINC R8 ;  /* 0x0000000008007343 */ /* 0x00cfea0003c00000 */
.L_x_8:
[----:B------:R-:W-:Y:S05]  /*0a40*/  EXIT ;  /* 0x000000000000794d */ /* 0x000fea0003800000 */
        .weak           $__internal_0_$__cuda_sm3x_div_rn_noftz_f32_slowpath
        .type           $__internal_0_$__cuda_sm3x_div_rn_noftz_f32_slowpath,@function
        .size           $__internal_0_$__cuda_sm3x_div_rn_noftz_f32_slowpath,(.L_x_18 - $__internal_0_$__cuda_sm3x_div_rn_noftz_f32_slowpath)
$__internal_0_$__cuda_sm3x_div_rn_noftz_f32_slowpath:
[----:B------:R-:W0:Y:S01]  /*0a50*/  LDC R5, c[0x0][0x388] ;  /* 0x0000e200ff057b82 */ /* 0x000e220000000800 */
[--C-:B------:R-:W-:Y:S01]  /*0a60*/  SHF.R.U32.HI R4, RZ, 0x17, R0.reuse ;  /* 0x00000017ff047819 */ /* 0x100fe20000011600 */
[----:B------:R-:W-:-:S03]  /*0a70*/  IMAD.MOV.U32 R10, RZ, RZ, R0 ;  /* 0x000000ffff0a7224 */ /* 0x000fc600078e0000 */
[----:B------:R-:W-:-:S03]  /*0a80*/  LOP3.LUT R8, R4, 0xff, RZ, 0xc0, !PT ;  /* 0x000000ff04087812 */ /* 0x000fc600078ec0ff */
[----:B------:R-:W1:Y:S02]  /*0a90*/  LDC R9, c[0x0][0x388] ;  /* 0x0000e200ff097b82 */ /* 0x000e640000000800 */
[----:B------:R-:W-:-:S05]  /*0aa0*/  VIADD R13, R8, 0xffffffff ;  /* 0xffffffff080d7836 */ /* 0x000fca0000000000 */
[----:B------:R-:W-:Y:S02]  /*0ab0*/  ISETP.GT.U32.AND P0, PT, R13, 0xfd, PT ;  /* 0x000000fd0d00780c */ /* 0x000fe40003f04070 */
[----:B0-----:R-:W-:-:S04]  /*0ac0*/  SHF.R.U32.HI R4, RZ, 0x17, R5 ;  /* 0x00000017ff047819 */ /* 0x001fc80000011605 */
[----:B------:R-:W-:-:S05]  /*0ad0*/  LOP3.LUT R4, R4, 0xff, RZ, 0xc0, !PT ;  /* 0x000000ff04047812 */ /* 0x000fca00078ec0ff */
[----:B------:R-:W-:-:S05]  /*0ae0*/  VIADD R12, R4, 0xffffffff ;  /* 0xffffffff040c7836 */ /* 0x000fca0000000000 */
[----:B------:R-:W-:-:S13]  /*0af0*/  ISETP.GT.U32.OR P0, PT, R12, 0xfd, P0 ;  /* 0x000000fd0c00780c */ /* 0x000fda0000704470 */
[----:B------:R-:W-:Y:S01]  /*0b00*/  @!P0 IMAD.MOV.U32 R11, RZ, RZ, RZ ;  /* 0x000000ffff0b8224 */ /* 0x000fe200078e00ff */
[----:B-1----:R-:W-:Y:S06]  /*0b10*/  @!P0 BRA `(.L_x_9) ;  /* 0x00000000005c8947 */ /* 0x002fec0003800000 */
[----:B------:R-:W-:Y:S02]  /*0b20*/  FSETP.GTU.FTZ.AND P0, PT, |R5|, +INF , PT ;  /* 0x7f8000000500780b */ /* 0x000fe40003f1c200 */
[----:B------:R-:W-:-:S04]  /*0b30*/  FSETP.GTU.FTZ.AND P1, PT, |R0|, +INF , PT ;  /* 0x7f8000000000780b */ /* 0x000fc80003f3c200 */
[----:B------:R-:W-:-:S13]  /*0b40*/  PLOP3.LUT P0, PT, P0, P1, PT, 0xf8, 0x8f ;  /* 0x00000000008f781c */ /* 0x000fda0000703f70 */
[----:B------:R-:W-:Y:S05]  /*0b50*/  @P0 BRA `(.L_x_10) ;  /* 0x0000000400440947 */ /* 0x000fea0003800000 */
[----:B------:R-:W-:-:S13]  /*0b60*/  LOP3.LUT P0, RZ, R10, 0x7fffffff, R9, 0xc8, !PT ;  /* 0x7fffffff0aff7812 */ /* 0x000fda000780c809 */
[----:B------:R-:W-:Y:S05]  /*0b70*/  @!P0 BRA `(.L_x_11) ;  /* 0x0000000400348947 */ /* 0x000fea0003800000 */
[C---:B------:R-:W-:Y:S02]  /*0b80*/  FSETP.NEU.FTZ.AND P2, PT, |R5|.reuse, +INF , PT ;  /* 0x7f8000000500780b */ /* 0x040fe40003f5d200 */
[----:B------:R-:W-:Y:S02]  /*0b90*/  FSETP.NEU.FTZ.AND P1, PT, |R0|, +INF , PT ;  /* 0x7f8000000000780b */ /* 0x000fe40003f3d200 */
[----:B------:R-:W-:-:S11]  /*0ba0*/  FSETP.NEU.FTZ.AND P0, PT, |R5|, +INF , PT ;  /* 0x7f8000000500780b */ /* 0x000fd60003f1d200 */
[----:B------:R-:W-:Y:S05]  /*0bb0*/  @!P1 BRA !P2, `(.L_x_11) ;  /* 0x0000000400249947 */ /* 0x000fea0005000000 */
[----:B------:R-:W-:-:S04]  /*0bc0*/  LOP3.LUT P2, RZ, R9, 0x7fffffff, RZ, 0xc0, !PT ;  /* 0x7fffffff09ff7812 */ /* 0x000fc8000784c0ff */
[----:B------:R-:W-:-:S13]  /*0bd0*/  PLOP3.LUT P1, PT, P1, P2, PT, 0x2f, 0xf2 ;  /* 0x0000000000f2781c */ /* 0x000fda0000f24577 */
[----:B------:R-:W-:Y:S05]  /*0be0*/  @P1 BRA `(.L_x_12) ;  /* 0x0000000400101947 */ /* 0x000fea0003800000 */
[----:B------:R-:W-:-:S04]  /*0bf0*/  LOP3.LUT P1, RZ, R10, 0x7fffffff, RZ, 0xc0, !PT ;  /* 0x7fffffff0aff7812 */ /* 0x000fc8000782c0ff */
[----:B------:R-:W-:-:S13]  /*0c00*/  PLOP3.LUT P0, PT, P0, P1, PT, 0x2f, 0xf2 ;  /* 0x0000000000f2781c */ /* 0x000fda0000702577 */
[----:B------:R-:W-:Y:S05]  /*0c10*/  @P0 BRA `(.L_x_13) ;  /* 0x0000000000f80947 */ /* 0x000fea0003800000 */
[----:B------:R-:W-:Y:S02]  /*0c20*/  ISETP.GE.AND P0, PT, R12, RZ, PT ;  /* 0x000000ff0c00720c */ /* 0x000fe40003f06270 */
[----:B------:R-:W-:-:S11]  /*0c30*/  ISETP.GE.AND P1, PT, R13, RZ, PT ;  /* 0x000000ff0d00720c */ /* 0x000fd60003f26270 */
[----:B------:R-:W-:Y:S02]  /*0c40*/  @P0 IMAD.MOV.U32 R11, RZ, RZ, RZ ;  /* 0x000000ffff0b0224 */ /* 0x000fe400078e00ff */
[----:B------:R-:W-:Y:S01]  /*0c50*/  @!P0 FFMA R9, R5, 1.84467440737095516160e+19, RZ ;  /* 0x5f80000005098823 */ /* 0x000fe200000000ff */
[----:B------:R-:W-:Y:S02]  /*0c60*/  @!P0 IMAD.MOV.U32 R11, RZ, RZ, -0x40 ;  /* 0xffffffc0ff0b8424 */ /* 0x000fe400078e00ff */
[----:B------:R-:W-:Y:S02]  /*0c70*/  @!P1 FFMA R10, R0, 1.84467440737095516160e+19, RZ ;  /* 0x5f800000000a9823 */ /* 0x000fe400000000ff */
[----:B------:R-:W-:-:S07]  /*0c80*/  @!P1 VIADD R11, R11, 0x40 ;  /* 0x000000400b0b9836 */ /* 0x000fce0000000000 */
.L_x_9:
[----:B------:R-:W-:Y:S01]  /*0c90*/  LEA R5, R8, 0xc0800000, 0x17 ;  /* 0xc080000008057811 */ /* 0x000fe200078eb8ff */
[----:B------:R-:W-:-:S04]  /*0ca0*/  VIADD R4, R4, 0xffffff81 ;  /* 0xffffff8104047836 */ /* 0x000fc80000000000 */
[----:B------:R-:W-:Y:S01]  /*0cb0*/  IMAD.IADD R5, R10, 0x1, -R5 ;  /* 0x000000010a057824 */ /* 0x000fe200078e0a05 */
[C---:B------:R-:W-:Y:S01]  /*0cc0*/  IADD3 R8, PT, PT, R4.reuse, 0x7f, -R8 ;  /* 0x0000007f04087810 */ /* 0x040fe20007ffe808 */
[----:B------:R-:W-:Y:S02]  /*0cd0*/  IMAD R0, R4, -0x800000, R9 ;  /* 0xff80000004007824 */ /* 0x000fe400078e0209 */
[----:B------:R-:W0:Y:S01]  /*0ce0*/  MUFU.RCP R10, R5 ;  /* 0x00000005000a7308 */ /* 0x000e220000001000 */
[----:B------:R-:W-:Y:S01]  /*0cf0*/  FADD.FTZ R13, -R5, -RZ ;  /* 0x800000ff050d7221 */ /* 0x000fe20000010100 */
[----:B------:R-:W-:-:S03]  /*0d00*/  IMAD.IADD R11, R8, 0x1, R11 ;  /* 0x00000001080b7824 */ /* 0x000fc600078e020b */
[----:B0-----:R-:W-:-:S04]  /*0d10*/  FFMA R15, R10, R13, 1 ;  /* 0x3f8000000a0f7423 */ /* 0x001fc8000000000d */
[----:B------:R-:W-:-:S04]  /*0d20*/  FFMA R12, R10, R15, R10 ;  /* 0x0000000f0a0c7223 */ /* 0x000fc8000000000a */
[----:B------:R-:W-:-:S04]  /*0d30*/  FFMA R9, R0, R12, RZ ;  /* 0x0000000c00097223 */ /* 0x000fc800000000ff */
[----:B------:R-:W-:-:S04]  /*0d40*/  FFMA R10, R13, R9, R0 ;  /* 0x000000090d0a7223 */ /* 0x000fc80000000000 */
[----:B------:R-:W-:-:S04]  /*0d50*/  FFMA R9, R12, R10, R9 ;  /* 0x0000000a0c097223 */ /* 0x000fc80000000009 */
[----:B------:R-:W-:-:S04]  /*0d60*/  FFMA R10, R13, R9, R0 ;  /* 0x000000090d0a7223 */ /* 0x000fc80000000000 */
[----:B------:R-:W-:-:S05]  /*0d70*/  FFMA R0, R12, R10, R9 ;  /* 0x0000000a0c007223 */ /* 0x000fca0000000009 */
[----:B------:R-:W-:-:S04]  /*0d80*/  SHF.R.U32.HI R4, RZ, 0x17, R0 ;  /* 0x00000017ff047819 */ /* 0x000fc80000011600 */
[----:B------:R-:W-:-:S05]  /*0d90*/  LOP3.LUT R4, R4, 0xff, RZ, 0xc0, !PT ;  /* 0x000000ff04047812 */ /* 0x000fca00078ec0ff */
[----:B------:R-:W-:-:S04]  /*0da0*/  IMAD.IADD R13, R4, 0x1, R11 ;  /* 0x00000001040d7824 */ /* 0x000fc800078e020b */
[----:B------:R-:W-:-:S05]  /*0db0*/  VIADD R4, R13, 0xffffffff ;  /* 0xffffffff0d047836 */ /* 0x000fca0000000000 */
[----:B------:R-:W-:-:S13]  /*0dc0*/  ISETP.GE.U32.AND P0, PT, R4, 0xfe, PT ;  /* 0x000000fe0400780c */ /* 0x000fda0003f06070 */
[----:B------:R-:W-:Y:S05]  /*0dd0*/  @!P0 BRA `(.L_x_14) ;  /* 0x0000000000808947 */ /* 0x000fea0003800000 */
[----:B------:R-:W-:-:S13]  /*0de0*/  ISETP.GT.AND P0, PT, R13, 0xfe, PT ;  /* 0x000000fe0d00780c */ /* 0x000fda0003f04270 */
[----:B------:R-:W-:Y:S05]  /*0df0*/  @P0 BRA `(.L_x_15) ;  /* 0x00000000006c0947 */ /* 0x000fea0003800000 */
[----:B------:R-:W-:-:S13]  /*0e00*/  ISETP.GE.AND P0, PT, R13, 0x1, PT ;  /* 0x000000010d00780c */ /* 0x000fda0003f06270 */
[----:B------:R-:W-:Y:S05]  /*0e10*/  @P0 BRA `(.L_x_16) ;  /* 0x0000000000980947 */ /* 0x000fea0003800000 */
[----:B------:R-:W-:Y:S02]  /*0e20*/  ISETP.GE.AND P0, PT, R13, -0x18, PT ;  /* 0xffffffe80d00780c */ /* 0x000fe40003f06270 */
[----:B------:R-:W-:-:S11]  /*0e30*/  LOP3.LUT R0, R0, 0x80000000, RZ, 0xc0, !PT ;  /* 0x8000000000007812 */ /* 0x000fd600078ec0ff */
[----:B------:R-:W-:Y:S05]  /*0e40*/  @!P0 BRA `(.L_x_16) ;  /* 0x00000000008c8947 */ /* 0x000fea0003800000 */
[CCC-:B------:R-:W-:Y:S01]  /*0e50*/  FFMA.RZ R4, R12.reuse, R10.reuse, R9.reuse ;  /* 0x0000000a0c047223 */ /* 0x1c0fe2000000c009 */
[-CC-:B------:R-:W-:Y:S01]  /*0e60*/  FFMA.RM R5, R12, R10.reuse, R9.reuse ;  /* 0x0000000a0c057223 */ /* 0x180fe20000004009 */
[C---:B------:R-:W-:Y:S02]  /*0e70*/  ISETP.NE.AND P2, PT, R13.reuse, RZ, PT ;  /* 0x000000ff0d00720c */ /* 0x040fe40003f45270 */
[C---:B------:R-:W-:Y:S02]  /*0e80*/  ISETP.NE.AND P1, PT, R13.reuse, RZ, PT ;  /* 0x000000ff0d00720c */ /* 0x040fe40003f25270 */
[----:B------:R-:W-:Y:S01]  /*0e90*/  LOP3.LUT R8, R4, 0x7fffff, RZ, 0xc0, !PT ;  /* 0x007fffff04087812 */ /* 0x000fe200078ec0ff */
[----:B------:R-:W-:Y:S01]  /*0ea0*/  FFMA.RP R4, R12, R10, R9 ;  /* 0x0000000a0c047223 */ /* 0x000fe20000008009 */
[----:B------:R-:W-:Y:S02]  /*0eb0*/  VIADD R9, R13, 0x20 ;  /* 0x000000200d097836 */ /* 0x000fe40000000000 */
[----:B------:R-:W-:Y:S01]  /*0ec0*/  LOP3.LUT R8, R8, 0x800000, RZ, 0xfc, !PT ;  /* 0x0080000008087812 */ /* 0x000fe200078efcff */
[----:B------:R-:W-:Y:S01]  /*0ed0*/  IMAD.MOV R10, RZ, RZ, -R13 ;  /* 0x000000ffff0a7224 */ /* 0x000fe200078e0a0d */
[----:B------:R-:W-:-:S02]  /*0ee0*/  FSETP.NEU.FTZ.AND P0, PT, R4, R5, PT ;  /* 0x000000050400720b */ /* 0x000fc40003f1d000 */
[----:B------:R-:W-:Y:S02]  /*0ef0*/  SHF.L.U32 R9, R8, R9, RZ ;  /* 0x0000000908097219 */ /* 0x000fe400000006ff */
[----:B------:R-:W-:Y:S02]  /*0f00*/  SEL R5, R10, RZ, P2 ;  /* 0x000000ff0a057207 */ /* 0x000fe40001000000 */
[----:B------:R-:W-:Y:S02]  /*0f10*/  ISETP.NE.AND P1, PT, R9, RZ, P1 ;  /* 0x000000ff0900720c */ /* 0x000fe40000f25270 */
[----:B------:R-:W-:Y:S02]  /*0f20*/  SHF.R.U32.HI R5, RZ, R5, R8 ;  /* 0x00000005ff057219 */ /* 0x000fe40000011608 */
[----:B------:R-:W-:Y:S02]  /*0f30*/  PLOP3.LUT P0, PT, P0, P1, PT, 0xf8, 0x8f ;  /* 0x00000000008f781c */ /* 0x000fe40000703f70 */
[----:B------:R-:W-:-:S02]  /*0f40*/  SHF.R.U32.HI R9, RZ, 0x1, R5 ;  /* 0x00000001ff097819 */ /* 0x000fc40000011605 */
[----:B------:R-:W-:-:S04]  /*0f50*/  SEL R4, RZ, 0x1, !P0 ;  /* 0x00000001ff047807 */ /* 0x000fc80004000000 */
[----:B------:R-:W-:-:S04]  /*0f60*/  LOP3.LUT R4, R4, 0x1, R9, 0xf8, !PT ;  /* 0x0000000104047812 */ /* 0x000fc800078ef809 */
[----:B------:R-:W-:-:S05]  /*0f70*/  LOP3.LUT R4, R4, R5, RZ, 0xc0, !PT ;  /* 0x0000000504047212 */ /* 0x000fca00078ec0ff */
[----:B------:R-:W-:-:S05]  /*0f80*/  IMAD.IADD R9, R9, 0x1, R4 ;  /* 0x0000000109097824 */ /* 0x000fca00078e0204 */
[----:B------:R-:W-:Y:S01]  /*0f90*/  LOP3.LUT R0, R9, R0, RZ, 0xfc, !PT ;  /* 0x0000000009007212 */ /* 0x000fe200078efcff */
[----:B------:R-:W-:Y:S06]  /*0fa0*/  BRA `(.L_x_16) ;  /* 0x0000000000347947 */ /* 0x000fec0003800000 */
.L_x_15:
[----:B------:R-:W-:-:S04]  /*0fb0*/  LOP3.LUT R0, R0, 0x80000000, RZ, 0xc0, !PT ;  /* 0x8000000000007812 */ /* 0x000fc800078ec0ff */
[----:B------:R-:W-:Y:S01]  /*0fc0*/  LOP3.LUT R0, R0, 0x7f800000, RZ, 0xfc, !PT ;  /* 0x7f80000000007812 */ /* 0x000fe200078efcff */
[----:B------:R-:W-:Y:S06]  /*0fd0*/  BRA `(.L_x_16) ;  /* 0x0000000000287947 */ /* 0x000fec0003800000 */
.L_x_14:
[----:B------:R-:W-:Y:S01]  /*0fe0*/  IMAD R0, R11, 0x800000, R0 ;  /* 0x008000000b007824 */ /* 0x000fe200078e0200 */
[----:B------:R-:W-:Y:S06]  /*0ff0*/  BRA `(.L_x_16) ;  /* 0x0000000000207947 */ /* 0x000fec0003800000 */
.L_x_13:
[----:B------:R-:W-:-:S04]  /*1000*/  LOP3.LUT R0, R10, 0x80000000, R9, 0x48, !PT ;  /* 0x800000000a007812 */ /* 0x000fc800078e4809 */
[----:B------:R-:W-:Y:S01]  /*1010*/  LOP3.LUT R0, R0, 0x7f800000, RZ, 0xfc, !PT ;  /* 0x7f80000000007812 */ /* 0x000fe200078efcff */
[----:B------:R-:W-:Y:S06]  /*1020*/  BRA `(.L_x_16) ;  /* 0x0000000000147947 */ /* 0x000fec0003800000 */
.L_x_12:
[----:B------:R-:W-:Y:S01]  /*1030*/  LOP3.LUT R0, R10, 0x80000000, R9, 0x48, !PT ;  /* 0x800000000a007812 */ /* 0x000fe200078e4809 */
[----:B------:R-:W-:Y:S06]  /*1040*/  BRA `(.L_x_16) ;  /* 0x00000000000c7947 */ /* 0x000fec0003800000 */
.L_x_11:
[----:B------:R-:W0:Y:S01]  /*1050*/  MUFU.RSQ R0, -QNAN ;  /* 0xffc0000000007908 */ /* 0x000e220000001400 */
[----:B------:R-:W-:Y:S05]  /*1060*/  BRA `(.L_x_16) ;  /* 0x0000000000047947 */ /* 0x000fea0003800000 */
.L_x_10:
[----:B------:R-:W-:-:S07]  /*1070*/  FADD.FTZ R0, R0, R5 ;  /* 0x0000000500007221 */ /* 0x000fce0000010000 */
.L_x_16:
[----:B------:R-:W-:Y:S02]  /*1080*/  IMAD.MOV.U32 R4, RZ, RZ, R2 ;  /* 0x000000ffff047224 */ /* 0x000fe400078e0002 */
[----:B------:R-:W-:-:S04]  /*1090*/  IMAD.MOV.U32 R5, RZ, RZ, 0x0 ;  /* 0x00000000ff057424 */ /* 0x000fc800078e00ff */
[----:B0-----:R-:W-:Y:S05]  /*10a0*/  RET.REL.NODEC R4 `(_Z7computefifffffffffffffffff) ;  /* 0xffffffec04d47950 */ /* 0x001fea0003c3ffff */
.L_x_17:
[----:B------:R-:W-:-:S00]  /*10b0*/  BRA `(.L_x_17) ;  /* 0xfffffffc00fc7947 */ /* 0x000fc0000383ffff */
[----:B------:R-:W-:-:S00]  /*10c0*/  NOP ;  /* 0x0000000000007918 */ /* 0x000fc00000000000 */
        /* <DEDUP_REMOVED lines=11> */
.L_x_18:


//--------------------- .nv.global.init           --------------------------
	.section	.nv.global.init,"aw",@progbits
.nv.global.init:
	.type		$str,@object
	.size		$str,(.L_0 - $str)
$str:
        /*0000*/ 	.byte	0x25, 0x2e, 0x31, 0x37, 0x67, 0x0a, 0x00
.L_0:


//--------------------- .nv.shared.reserved.0     --------------------------
	.section	.nv.shared.reserved.0,"aw",@nobits
	.weak		__nv_reservedSMEM_offset_0_alias
	.size		__nv_reservedSMEM_offset_0_alias, 0, 64
	.other		__nv_reservedSMEM_offset_0_alias,@"STO_CUDA_RESERVED_SHARED STV_DEFAULT"
__nv_reservedSMEM_offset_0_alias:
	.zero		0
	.zero		64


//--------------------- .nv.constant0._Z7computefifffffffffffffffff --------------------------
	.section	.nv.constant0._Z7computefifffffffffffffffff,"a",@progbits
	.sectionflags	@""
	.align	4
.nv.constant0._Z7computefifffffffffffffffff:
	.zero		972


//--------------------- SYMBOLS --------------------------

	.type		.nv.reservedSmem.offset0,@object
	.size		.nv.reservedSmem.offset0,0x4
	.type		vprintf,@function
